//
// Generated by NVIDIA NVVM Compiler
//
// Compiler Build ID: CL-36424714
// Cuda compilation tools, release 13.0, V13.0.88
// Based on NVVM 20.0.0
//

.version 9.0
.target sm_100
.address_size 64

	// .globl	_Z6reducePiS_i
.extern .shared .align 16 .b8 temp[];

.visible .entry _Z6reducePiS_i(
	.param .u64 .ptr .align 1 _Z6reducePiS_i_param_0,
	.param .u64 .ptr .align 1 _Z6reducePiS_i_param_1,
	.param .u32 _Z6reducePiS_i_param_2
)
{
	.reg .pred 	%p<5>;
	.reg .b32 	%r<23>;
	.reg .b64 	%rd<7>;

	ld.param.u64 	%rd1, [_Z6reducePiS_i_param_0];
	ld.param.u64 	%rd2, [_Z6reducePiS_i_param_1];
	cvta.to.global.u64 	%rd3, %rd2;
	mov.u32 	%r11, %ctaid.x;
	mov.u32 	%r19, %ntid.x;
	mov.u32 	%r2, %tid.x;
	mad.lo.s32 	%r12, %r11, %r19, %r2;
	mul.wide.s32 	%rd4, %r12, 4;
	add.s64 	%rd5, %rd3, %rd4;
	ld.global.u32 	%r21, [%rd5];
	setp.lt.u32 	%p1, %r19, 2;
	@%p1 bra 	$L__BB0_5;
	shl.b32 	%r13, %r2, 2;
	mov.u32 	%r14, temp;
	add.s32 	%r4, %r14, %r13;
$L__BB0_2:
	shr.u32 	%r7, %r19, 1;
	st.shared.u32 	[%r4], %r21;
	bar.sync 	0;
	setp.ge.u32 	%p2, %r2, %r7;
	@%p2 bra 	$L__BB0_4;
	shl.b32 	%r15, %r7, 2;
	add.s32 	%r16, %r4, %r15;
	ld.shared.u32 	%r17, [%r16];
	add.s32 	%r21, %r17, %r21;
$L__BB0_4:
	bar.sync 	0;
	setp.gt.u32 	%p3, %r19, 3;
	mov.u32 	%r19, %r7;
	@%p3 bra 	$L__BB0_2;
$L__BB0_5:
	setp.ne.s32 	%p4, %r2, 0;
	@%p4 bra 	$L__BB0_7;
	cvta.to.global.u64 	%rd6, %rd1;
	atom.global.add.u32 	%r18, [%rd6], %r21;
$L__BB0_7:
	ret;

}


// ===== COMPILED SASS (sm_100) =====

	.target	sm_100

	.elftype	@"ET_EXEC"


//--------------------- .note.nv.tkinfo           --------------------------
	.section	.note.nv.tkinfo,"",@"SHT_NOTE"
	.sectionflags	@"SHF_NOTE_NV_TKINFO"
	.tkinfo
        /*0018*/ 	.word	0x00000002
        /*0030*/ 	.string	""
        /*0030*/ 	.string	"ptxas"
        /*0030*/ 	.string	"Cuda compilation tools, release 13.0, V13.0.88"
        /*0030*/ 	.string	"Build cuda_13.0.r13.0/compiler.36424714_0"
        /*0030*/ 	.string	"-arch sm_100 -m 64 "



//--------------------- .note.nv.cuinfo           --------------------------
	.section	.note.nv.cuinfo,"",@"SHT_NOTE"
	.sectionflags	@"SHF_NOTE_NV_CUINFO"
        /*0018*/ 	.short	0x0002
        /*001a*/ 	.short	0x0064
        /*001c*/ 	.short	0x0082
	.zero		2


//--------------------- .nv.info                  --------------------------
	.section	.nv.info,"",@"SHT_CUDA_INFO"
	.align	4


	//----- nvinfo : EIATTR_REGCOUNT
	.align		4
        /*0000*/ 	.byte	0x04, 0x2f
        /*0002*/ 	.short	(.L_1 - .L_0)
	.align		4
.L_0:
        /*0004*/ 	.word	index@(_Z6reducePiS_i)
        /*0008*/ 	.word	0x0000000a


	//----- nvinfo : EIATTR_FRAME_SIZE
	.align		4
.L_1:
        /*000c*/ 	.byte	0x04, 0x11
        /*000e*/ 	.short	(.L_3 - .L_2)
	.align		4
.L_2:
        /*0010*/ 	.word	index@(_Z6reducePiS_i)
        /*0014*/ 	.word	0x00000000


	//----- nvinfo : EIATTR_MIN_STACK_SIZE
	.align		4
.L_3:
        /*0018*/ 	.byte	0x04, 0x12
        /*001a*/ 	.short	(.L_5 - .L_4)
	.align		4
.L_4:
        /*001c*/ 	.word	index@(_Z6reducePiS_i)
        /*0020*/ 	.word	0x00000000
.L_5:


//--------------------- .nv.compat                --------------------------
	.section	.nv.compat,"",@"SHT_CUDA_COMPAT_INFO"
	.align	4
        /*0000*/ 	.byte	0x02, 0x09, 0x00, 0x00, 0x02, 0x02, 0x01, 0x00, 0x02, 0x05, 0x05, 0x00, 0x03, 0x07, 0x01, 0x01
        /*0010*/ 	.byte	0x02, 0x03, 0x00, 0x00, 0x02, 0x06, 0x01, 0x00, 0x04, 0x0b, 0x08, 0x00, 0x09, 0x00, 0x00, 0x00
        /*0020*/ 	.byte	0x00, 0x00, 0x00, 0x00


//--------------------- .nv.info._Z6reducePiS_i   --------------------------
	.section	.nv.info._Z6reducePiS_i,"",@"SHT_CUDA_INFO"
	.sectionflags	@""
	.align	4


	//----- nvinfo : EIATTR_CUDA_API_VERSION
	.align		4
        /*0000*/ 	.byte	0x04, 0x37
        /*0002*/ 	.short	(.L_7 - .L_6)
.L_6:
        /*0004*/ 	.word	0x00000082


	//----- nvinfo : EIATTR_KPARAM_INFO
	.align		4
.L_7:
        /*0008*/ 	.byte	0x04, 0x17
        /*000a*/ 	.short	(.L_9 - .L_8)
.L_8:
        /*000c*/ 	.word	0x00000000
        /*0010*/ 	.short	0x0002
        /*0012*/ 	.short	0x0010
        /*0014*/ 	.byte	0x00, 0xf0, 0x11, 0x00


	//----- nvinfo : EIATTR_KPARAM_INFO
	.align		4
.L_9:
        /*0018*/ 	.byte	0x04, 0x17
        /*001a*/ 	.short	(.L_11 - .L_10)
.L_10:
        /*001c*/ 	.word	0x00000000
        /*0020*/ 	.short	0x0001
        /*0022*/ 	.short	0x0008
        /*0024*/ 	.byte	0x00, 0xf5, 0x21, 0x00


	//----- nvinfo : EIATTR_KPARAM_INFO
	.align		4
.L_11:
        /*0028*/ 	.byte	0x04, 0x17
        /*002a*/ 	.short	(.L_13 - .L_12)
.L_12:
        /*002c*/ 	.word	0x00000000
        /*0030*/ 	.short	0x0000
        /*0032*/ 	.short	0x0000
        /*0034*/ 	.byte	0x00, 0xf5, 0x21, 0x00


	//----- nvinfo : EIATTR_SPARSE_MMA_MASK
	.align		4
.L_13:
        /*0038*/ 	.byte	0x03, 0x50
        /*003a*/ 	.short	0x0000


	//----- nvinfo : EIATTR_MAXREG_COUNT
	.align		4
        /*003c*/ 	.byte	0x03, 0x1b
        /*003e*/ 	.short	0x00ff


	//----- nvinfo : EIATTR_NUM_BARRIERS
	.align		4
        /*0040*/ 	.byte	0x02, 0x4c
        /*0042*/ 	.byte	0x01
	.zero		1


	//----- nvinfo : EIATTR_MERCURY_ISA_VERSION
	.align		4
        /*0044*/ 	.byte	0x03, 0x5f
        /*0046*/ 	.short	0x0101


	//----- nvinfo : EIATTR_VRC_CTA_INIT_COUNT
	.align		4
        /*0048*/ 	.byte	0x02, 0x4a
	.zero		1
	.zero		1


	//----- nvinfo : EIATTR_EXIT_INSTR_OFFSETS
	.align		4
        /*004c*/ 	.byte	0x04, 0x1c
        /*004e*/ 	.short	(.L_15 - .L_14)


	//   ....[0]....
.L_14:
        /*0050*/ 	.word	0x000001b0


	//   ....[1]....
        /*0054*/ 	.word	0x000001e0


	//----- nvinfo : EIATTR_CBANK_PARAM_SIZE
	.align		4
.L_15:
        /*0058*/ 	.byte	0x03, 0x19
        /*005a*/ 	.short	0x0014


	//----- nvinfo : EIATTR_PARAM_CBANK
	.align		4
        /*005c*/ 	.byte	0x04, 0x0a
        /*005e*/ 	.short	(.L_17 - .L_16)
	.align		4
.L_16:
        /*0060*/ 	.word	index@(.nv.constant0._Z6reducePiS_i)
        /*0064*/ 	.short	0x0380
        /*0066*/ 	.short	0x0014


	//----- nvinfo : EIATTR_SW_WAR
	.align		4
.L_17:
        /*0068*/ 	.byte	0x04, 0x36
        /*006a*/ 	.short	(.L_19 - .L_18)
.L_18:
        /*006c*/ 	.word	0x00000008
.L_19:


//--------------------- .nv.callgraph             --------------------------
	.section	.nv.callgraph,"",@"SHT_CUDA_CALLGRAPH"
	.align	4
	.sectionentsize	8
	.align		4
        /*0000*/ 	.word	0x00000000
	.align		4
        /*0004*/ 	.word	0xffffffff
	.align		4
        /*0008*/ 	.word	0x00000000
	.align		4
        /*000c*/ 	.word	0xfffffffe
	.align		4
        /*0010*/ 	.word	0x00000000
	.align		4
        /*0014*/ 	.word	0xfffffffd
	.align		4
        /*0018*/ 	.word	0x00000000
	.align		4
        /*001c*/ 	.word	0xfffffffc


//--------------------- .text._Z6reducePiS_i      --------------------------
	.section	.text._Z6reducePiS_i,"ax",@progbits
	.align	128
        .global         _Z6reducePiS_i
        .type           _Z6reducePiS_i,@function
        .size           _Z6reducePiS_i,(.L_x_3 - _Z6reducePiS_i)
        .other          _Z6reducePiS_i,@"STO_CUDA_ENTRY STV_DEFAULT"
_Z6reducePiS_i:
.text._Z6reducePiS_i:
[----:B------:R-:W-:Y:S01]  /*0000*/  LDC R1, c[0x0][0x37c] ;  /* 0x0000df00ff017b82 */ /* 0x000fe20000000800 */
[----:B------:R-:W0:Y:S07]  /*0010*/  S2R R7, SR_TID.X ;  /* 0x0000000000077919 */ /* 0x000e2e0000002100 */
[----:B------:R-:W1:Y:S01]  /*0020*/  S2UR UR4, SR_CTAID.X ;  /* 0x00000000000479c3 */ /* 0x000e620000002500 */
[----:B------:R-:W2:Y:S07]  /*0030*/  LDCU.64 UR6, c[0x0][0x358] ;  /* 0x00006b00ff0677ac */ /* 0x000eae0008000a00 */
[----:B------:R-:W1:Y:S08]  /*0040*/  LDC R0, c[0x0][0x360] ;  /* 0x0000d800ff007b82 */ /* 0x000e700000000800 */
[----:B------:R-:W3:Y:S01]  /*0050*/  LDC.64 R2, c[0x0][0x388] ;  /* 0x0000e200ff027b82 */ /* 0x000ee20000000a00 */
[----:B0-----:R-:W-:Y:S01]  /*0060*/  ISETP.NE.AND P0, PT, R7, RZ, PT ;  /* 0x000000ff0700720c */ /* 0x001fe20003f05270 */
[C---:B-1----:R-:W-:Y:S01]  /*0070*/  IMAD R5, R0.reuse, UR4, R7 ;  /* 0x0000000400057c24 */ /* 0x042fe2000f8e0207 */
[----:B------:R-:W-:-:S03]  /*0080*/  ISETP.GE.U32.AND P1, PT, R0, 0x2, PT ;  /* 0x000000020000780c */ /* 0x000fc60003f26070 */
[----:B---3--:R-:W-:-:S05]  /*0090*/  IMAD.WIDE R2, R5, 0x4, R2 ;  /* 0x0000000405027825 */ /* 0x008fca00078e0202 */
[----:B--2---:R0:W5:Y:S05]  /*00a0*/  LDG.E R5, desc[UR6][R2.64] ;  /* 0x0000000602057981 */ /* 0x00416a000c1e1900 */
[----:B------:R-:W-:Y:S05]  /*00b0*/  @!P1 BRA `(.L_x_0) ;  /* 0x00000000003c9947 */ /* 0x000fea0003800000 */
[----:B------:R-:W1:Y:S01]  /*00c0*/  S2UR UR5, SR_CgaCtaId ;  /* 0x00000000000579c3 */ /* 0x000e620000008800 */
[----:B------:R-:W-:Y:S02]  /*00d0*/  UMOV UR4, 0x400 ;  /* 0x0000040000047882 */ /* 0x000fe40000000000 */
[----:B-1----:R-:W-:-:S06]  /*00e0*/  ULEA UR4, UR5, UR4, 0x18 ;  /* 0x0000000405047291 */ /* 0x002fcc000f8ec0ff */
[----:B0-----:R-:W-:-:S07]  /*00f0*/  LEA R2, R7, UR4, 0x2 ;  /* 0x0000000407027c11 */ /* 0x001fce000f8e10ff */
.L_x_1:
[----:B-----5:R-:W-:Y:S01]  /*0100*/  STS [R2], R5 ;  /* 0x0000000502007388 */ /* 0x020fe20000000800 */
[----:B------:R-:W-:Y:S01]  /*0110*/  SHF.R.U32.HI R6, RZ, 0x1, R0 ;  /* 0x00000001ff067819 */ /* 0x000fe20000011600 */
[----:B------:R-:W-:Y:S03]  /*0120*/  BAR.SYNC.DEFER_BLOCKING 0x0 ;  /* 0x0000000000007b1d */ /* 0x000fe60000010000 */
[----:B------:R-:W-:Y:S02]  /*0130*/  ISETP.GE.U32.AND P1, PT, R7, R6, PT ;  /* 0x000000060700720c */ /* 0x000fe40003f26070 */
[----:B------:R-:W-:Y:S01]  /*0140*/  ISETP.GT.U32.AND P2, PT, R0, 0x3, PT ;  /* 0x000000030000780c */ /* 0x000fe20003f44070 */
[----:B------:R-:W-:-:S10]  /*0150*/  IMAD.MOV.U32 R0, RZ, RZ, R6 ;  /* 0x000000ffff007224 */ /* 0x000fd400078e0006 */
[----:B------:R-:W-:-:S05]  /*0160*/  @!P1 IMAD R3, R6, 0x4, R2 ;  /* 0x0000000406039824 */ /* 0x000fca00078e0202 */
[----:B------:R-:W0:Y:S02]  /*0170*/  @!P1 LDS R4, [R3] ;  /* 0x0000000003049984 */ /* 0x000e240000000800 */
[----:B0-----:R-:W-:Y:S01]  /*0180*/  @!P1 IMAD.IADD R5, R5, 0x1, R4 ;  /* 0x0000000105059824 */ /* 0x001fe200078e0204 */
[----:B------:R-:W-:Y:S06]  /*0190*/  BAR.SYNC.DEFER_BLOCKING 0x0 ;  /* 0x0000000000007b1d */ /* 0x000fec0000010000 */
[----:B------:R-:W-:Y:S05]  /*01a0*/  @P2 BRA `(.L_x_1) ;  /* 0xfffffffc00d42947 */ /* 0x000fea000383ffff */
.L_x_0:
[----:B------:R-:W-:Y:S05]  /*01b0*/  @P0 EXIT ;  /* 0x000000000000094d */ /* 0x000fea0003800000 */
[----:B0-----:R-:W0:Y:S02]  /*01c0*/  LDC.64 R2, c[0x0][0x380] ;  /* 0x0000e000ff027b82 */ /* 0x001e240000000a00 */
[----:B0----5:R-:W-:Y:S01]  /*01d0*/  REDG.E.ADD.STRONG.GPU desc[UR6][R2.64], R5 ;  /* 0x000000050200798e */ /* 0x021fe2000c12e106 */
[----:B------:R-:W-:Y:S05]  /*01e0*/  EXIT ;  /* 0x000000000000794d */ /* 0x000fea0003800000 */
.L_x_2:
[----:B------:R-:W-:-:S00]  /*01f0*/  BRA `(.L_x_2) ;  /* 0xfffffffc00fc7947 */ /* 0x000fc0000383ffff */
[----:B------:R-:W-:-:S00]  /*0200*/  NOP ;  /* 0x0000000000007918 */ /* 0x000fc00000000000 */
[----:B------:R-:W-:-:S00]  /*0210*/  NOP ;  /* 0x0000000000007918 */ /* 0x000fc00000000000 */
[----:B------:R-:W-:-:S00]  /*0220*/  NOP ;  /* 0x0000000000007918 */ /* 0x000fc00000000000 */
[----:B------:R-:W-:-:S00]  /*0230*/  NOP ;  /* 0x0000000000007918 */ /* 0x000fc00000000000 */
[----:B------:R-:W-:-:S00]  /*0240*/  NOP ;  /* 0x0000000000007918 */ /* 0x000fc00000000000 */
[----:B------:R-:W-:-:S00]  /*0250*/  NOP ;  /* 0x0000000000007918 */ /* 0x000fc00000000000 */
[----:B------:R-:W-:-:S00]  /*0260*/  NOP ;  /* 0x0000000000007918 */ /* 0x000fc00000000000 */
[----:B------:R-:W-:-:S00]  /*0270*/  NOP ;  /* 0x0000000000007918 */ /* 0x000fc00000000000 */
.L_x_3:


//--------------------- .nv.shared._Z6reducePiS_i --------------------------
	.section	.nv.shared._Z6reducePiS_i,"aw",@nobits
	.sectionflags	@""
	.align	16
	.zero		1024


//--------------------- .nv.shared.reserved.0     --------------------------
	.section	.nv.shared.reserved.0,"aw",@nobits
	.weak		__nv_reservedSMEM_offset_0_alias
	.size		__nv_reservedSMEM_offset_0_alias, 0, 64
	.other		__nv_reservedSMEM_offset_0_alias,@"STO_CUDA_RESERVED_SHARED STV_DEFAULT"
__nv_reservedSMEM_offset_0_alias:
	.zero		0
	.zero		64


//--------------------- .nv.constant0._Z6reducePiS_i --------------------------
	.section	.nv.constant0._Z6reducePiS_i,"a",@progbits
	.sectionflags	@""
	.align	4
.nv.constant0._Z6reducePiS_i:
	.zero		916


//--------------------- SYMBOLS --------------------------

	.type		.nv.reservedSmem.offset0,@object
	.size		.nv.reservedSmem.offset0,0x4
	.type		.nv.reservedSmem.cap,@object
	.size		.nv.reservedSmem.cap,0x4
